//
// Generated by NVIDIA NVVM Compiler
//
// Compiler Build ID: CL-36424714
// Cuda compilation tools, release 13.0, V13.0.88
// Based on NVVM 20.0.0
//

.version 9.0
.target sm_100
.address_size 64

	// .globl	_Z8arrayaddPiS_S_

.visible .entry _Z8arrayaddPiS_S_(
	.param .u64 .ptr .align 1 _Z8arrayaddPiS_S__param_0,
	.param .u64 .ptr .align 1 _Z8arrayaddPiS_S__param_1,
	.param .u64 .ptr .align 1 _Z8arrayaddPiS_S__param_2
)
{
	.reg .b32 	%r<8>;
	.reg .b64 	%rd<11>;

	ld.param.u64 	%rd1, [_Z8arrayaddPiS_S__param_0];
	ld.param.u64 	%rd2, [_Z8arrayaddPiS_S__param_1];
	ld.param.u64 	%rd3, [_Z8arrayaddPiS_S__param_2];
	cvta.to.global.u64 	%rd4, %rd3;
	cvta.to.global.u64 	%rd5, %rd2;
	cvta.to.global.u64 	%rd6, %rd1;
	mov.u32 	%r1, %tid.y;
	mov.u32 	%r2, %tid.x;
	shl.b32 	%r3, %r1, 1;
	add.s32 	%r4, %r3, %r2;
	mul.wide.u32 	%rd7, %r4, 4;
	add.s64 	%rd8, %rd6, %rd7;
	ld.global.u32 	%r5, [%rd8];
	add.s64 	%rd9, %rd5, %rd7;
	ld.global.u32 	%r6, [%rd9];
	add.s32 	%r7, %r6, %r5;
	add.s64 	%rd10, %rd4, %rd7;
	st.global.u32 	[%rd10], %r7;
	ret;

}


// ===== COMPILED SASS (sm_100) =====

	.target	sm_100

	.elftype	@"ET_EXEC"


//--------------------- .note.nv.tkinfo           --------------------------
	.section	.note.nv.tkinfo,"",@"SHT_NOTE"
	.sectionflags	@"SHF_NOTE_NV_TKINFO"
	.tkinfo
        /*0018*/ 	.word	0x00000002
        /*0030*/ 	.string	""
        /*0030*/ 	.string	"ptxas"
        /*0030*/ 	.string	"Cuda compilation tools, release 13.0, V13.0.88"
        /*0030*/ 	.string	"Build cuda_13.0.r13.0/compiler.36424714_0"
        /*0030*/ 	.string	"-arch sm_100 -m 64 "



//--------------------- .note.nv.cuinfo           --------------------------
	.section	.note.nv.cuinfo,"",@"SHT_NOTE"
	.sectionflags	@"SHF_NOTE_NV_CUINFO"
        /*0018*/ 	.short	0x0002
        /*001a*/ 	.short	0x0064
        /*001c*/ 	.short	0x0082
	.zero		2


//--------------------- .nv.info                  --------------------------
	.section	.nv.info,"",@"SHT_CUDA_INFO"
	.align	4


	//----- nvinfo : EIATTR_REGCOUNT
	.align		4
        /*0000*/ 	.byte	0x04, 0x2f
        /*0002*/ 	.short	(.L_1 - .L_0)
	.align		4
.L_0:
        /*0004*/ 	.word	index@(_Z8arrayaddPiS_S_)
        /*0008*/ 	.word	0x0000000c


	//----- nvinfo : EIATTR_FRAME_SIZE
	.align		4
.L_1:
        /*000c*/ 	.byte	0x04, 0x11
        /*000e*/ 	.short	(.L_3 - .L_2)
	.align		4
.L_2:
        /*0010*/ 	.word	index@(_Z8arrayaddPiS_S_)
        /*0014*/ 	.word	0x00000000


	//----- nvinfo : EIATTR_MIN_STACK_SIZE
	.align		4
.L_3:
        /*0018*/ 	.byte	0x04, 0x12
        /*001a*/ 	.short	(.L_5 - .L_4)
	.align		4
.L_4:
        /*001c*/ 	.word	index@(_Z8arrayaddPiS_S_)
        /*0020*/ 	.word	0x00000000
.L_5:


//--------------------- .nv.compat                --------------------------
	.section	.nv.compat,"",@"SHT_CUDA_COMPAT_INFO"
	.align	4
        /*0000*/ 	.byte	0x02, 0x09, 0x00, 0x00, 0x02, 0x02, 0x01, 0x00, 0x02, 0x05, 0x05, 0x00, 0x03, 0x07, 0x01, 0x01
        /*0010*/ 	.byte	0x02, 0x03, 0x00, 0x00, 0x02, 0x06, 0x01, 0x00, 0x04, 0x0b, 0x08, 0x00, 0x09, 0x00, 0x00, 0x00
        /*0020*/ 	.byte	0x00, 0x00, 0x00, 0x00


//--------------------- .nv.info._Z8arrayaddPiS_S_ --------------------------
	.section	.nv.info._Z8arrayaddPiS_S_,"",@"SHT_CUDA_INFO"
	.sectionflags	@""
	.align	4


	//----- nvinfo : EIATTR_CUDA_API_VERSION
	.align		4
        /*0000*/ 	.byte	0x04, 0x37
        /*0002*/ 	.short	(.L_7 - .L_6)
.L_6:
        /*0004*/ 	.word	0x00000082


	//----- nvinfo : EIATTR_KPARAM_INFO
	.align		4
.L_7:
        /*0008*/ 	.byte	0x04, 0x17
        /*000a*/ 	.short	(.L_9 - .L_8)
.L_8:
        /*000c*/ 	.word	0x00000000
        /*0010*/ 	.short	0x0002
        /*0012*/ 	.short	0x0010
        /*0014*/ 	.byte	0x00, 0xf5, 0x21, 0x00


	//----- nvinfo : EIATTR_KPARAM_INFO
	.align		4
.L_9:
        /*0018*/ 	.byte	0x04, 0x17
        /*001a*/ 	.short	(.L_11 - .L_10)
.L_10:
        /*001c*/ 	.word	0x00000000
        /*0020*/ 	.short	0x0001
        /*0022*/ 	.short	0x0008
        /*0024*/ 	.byte	0x00, 0xf5, 0x21, 0x00


	//----- nvinfo : EIATTR_KPARAM_INFO
	.align		4
.L_11:
        /*0028*/ 	.byte	0x04, 0x17
        /*002a*/ 	.short	(.L_13 - .L_12)
.L_12:
        /*002c*/ 	.word	0x00000000
        /*0030*/ 	.short	0x0000
        /*0032*/ 	.short	0x0000
        /*0034*/ 	.byte	0x00, 0xf5, 0x21, 0x00


	//----- nvinfo : EIATTR_SPARSE_MMA_MASK
	.align		4
.L_13:
        /*0038*/ 	.byte	0x03, 0x50
        /*003a*/ 	.short	0x0000


	//----- nvinfo : EIATTR_MAXREG_COUNT
	.align		4
        /*003c*/ 	.byte	0x03, 0x1b
        /*003e*/ 	.short	0x00ff


	//----- nvinfo : EIATTR_MERCURY_ISA_VERSION
	.align		4
        /*0040*/ 	.byte	0x03, 0x5f
        /*0042*/ 	.short	0x0101


	//----- nvinfo : EIATTR_VRC_CTA_INIT_COUNT
	.align		4
        /*0044*/ 	.byte	0x02, 0x4a
	.zero		1
	.zero		1


	//----- nvinfo : EIATTR_EXIT_INSTR_OFFSETS
	.align		4
        /*0048*/ 	.byte	0x04, 0x1c
        /*004a*/ 	.short	(.L_15 - .L_14)


	//   ....[0]....
.L_14:
        /*004c*/ 	.word	0x000000f0


	//----- nvinfo : EIATTR_CBANK_PARAM_SIZE
	.align		4
.L_15:
        /*0050*/ 	.byte	0x03, 0x19
        /*0052*/ 	.short	0x0018


	//----- nvinfo : EIATTR_PARAM_CBANK
	.align		4
        /*0054*/ 	.byte	0x04, 0x0a
        /*0056*/ 	.short	(.L_17 - .L_16)
	.align		4
.L_16:
        /*0058*/ 	.word	index@(.nv.constant0._Z8arrayaddPiS_S_)
        /*005c*/ 	.short	0x0380
        /*005e*/ 	.short	0x0018


	//----- nvinfo : EIATTR_SW_WAR
	.align		4
.L_17:
        /*0060*/ 	.byte	0x04, 0x36
        /*0062*/ 	.short	(.L_19 - .L_18)
.L_18:
        /*0064*/ 	.word	0x00000008
.L_19:


//--------------------- .nv.callgraph             --------------------------
	.section	.nv.callgraph,"",@"SHT_CUDA_CALLGRAPH"
	.align	4
	.sectionentsize	8
	.align		4
        /*0000*/ 	.word	0x00000000
	.align		4
        /*0004*/ 	.word	0xffffffff
	.align		4
        /*0008*/ 	.word	0x00000000
	.align		4
        /*000c*/ 	.word	0xfffffffe
	.align		4
        /*0010*/ 	.word	0x00000000
	.align		4
        /*0014*/ 	.word	0xfffffffd
	.align		4
        /*0018*/ 	.word	0x00000000
	.align		4
        /*001c*/ 	.word	0xfffffffc


//--------------------- .text._Z8arrayaddPiS_S_   --------------------------
	.section	.text._Z8arrayaddPiS_S_,"ax",@progbits
	.align	128
        .global         _Z8arrayaddPiS_S_
        .type           _Z8arrayaddPiS_S_,@function
        .size           _Z8arrayaddPiS_S_,(.L_x_1 - _Z8arrayaddPiS_S_)
        .other          _Z8arrayaddPiS_S_,@"STO_CUDA_ENTRY STV_DEFAULT"
_Z8arrayaddPiS_S_:
.text._Z8arrayaddPiS_S_:
[----:B------:R-:W-:Y:S01]  /*0000*/  LDC R1, c[0x0][0x37c] ;  /* 0x0000df00ff017b82 */ /* 0x000fe20000000800 */
[----:B------:R-:W0:Y:S07]  /*0010*/  S2R R9, SR_TID.Y ;  /* 0x0000000000097919 */ /* 0x000e2e0000002200 */
[----:B------:R-:W1:Y:S01]  /*0020*/  LDC.64 R2, c[0x0][0x380] ;  /* 0x0000e000ff027b82 */ /* 0x000e620000000a00 */
[----:B------:R-:W2:Y:S01]  /*0030*/  LDCU.64 UR4, c[0x0][0x358] ;  /* 0x00006b00ff0477ac */ /* 0x000ea20008000a00 */
[----:B------:R-:W0:Y:S06]  /*0040*/  S2R R0, SR_TID.X ;  /* 0x0000000000007919 */ /* 0x000e2c0000002100 */
[----:B------:R-:W3:Y:S08]  /*0050*/  LDC.64 R4, c[0x0][0x388] ;  /* 0x0000e200ff047b82 */ /* 0x000ef00000000a00 */
[----:B------:R-:W4:Y:S01]  /*0060*/  LDC.64 R6, c[0x0][0x390] ;  /* 0x0000e400ff067b82 */ /* 0x000f220000000a00 */
[----:B0-----:R-:W-:-:S05]  /*0070*/  LEA R9, R9, R0, 0x1 ;  /* 0x0000000009097211 */ /* 0x001fca00078e08ff */
[----:B-1----:R-:W-:-:S04]  /*0080*/  IMAD.WIDE.U32 R2, R9, 0x4, R2 ;  /* 0x0000000409027825 */ /* 0x002fc800078e0002 */
[C---:B---3--:R-:W-:Y:S02]  /*0090*/  IMAD.WIDE.U32 R4, R9.reuse, 0x4, R4 ;  /* 0x0000000409047825 */ /* 0x048fe400078e0004 */
[----:B--2---:R-:W2:Y:S04]  /*00a0*/  LDG.E R2, desc[UR4][R2.64] ;  /* 0x0000000402027981 */ /* 0x004ea8000c1e1900 */
[----:B------:R-:W2:Y:S01]  /*00b0*/  LDG.E R5, desc[UR4][R4.64] ;  /* 0x0000000404057981 */ /* 0x000ea2000c1e1900 */
[----:B----4-:R-:W-:Y:S01]  /*00c0*/  IMAD.WIDE.U32 R6, R9, 0x4, R6 ;  /* 0x0000000409067825 */ /* 0x010fe200078e0006 */
[----:B--2---:R-:W-:-:S05]  /*00d0*/  IADD3 R9, PT, PT, R2, R5, RZ ;  /* 0x0000000502097210 */ /* 0x004fca0007ffe0ff */
[----:B------:R-:W-:Y:S01]  /*00e0*/  STG.E desc[UR4][R6.64], R9 ;  /* 0x0000000906007986 */ /* 0x000fe2000c101904 */
[----:B------:R-:W-:Y:S05]  /*00f0*/  EXIT ;  /* 0x000000000000794d */ /* 0x000fea0003800000 */
.L_x_0:
[----:B------:R-:W-:-:S00]  /*0100*/  BRA `(.L_x_0) ;  /* 0xfffffffc00fc7947 */ /* 0x000fc0000383ffff */
[----:B------:R-:W-:-:S00]  /*0110*/  NOP ;  /* 0x0000000000007918 */ /* 0x000fc00000000000 */
        /* <DEDUP_REMOVED lines=14> */
.L_x_1:


//--------------------- .nv.shared.reserved.0     --------------------------
	.section	.nv.shared.reserved.0,"aw",@nobits
	.weak		__nv_reservedSMEM_offset_0_alias
	.size		__nv_reservedSMEM_offset_0_alias, 0, 64
	.other		__nv_reservedSMEM_offset_0_alias,@"STO_CUDA_RESERVED_SHARED STV_DEFAULT"
__nv_reservedSMEM_offset_0_alias:
	.zero		0
	.zero		64


//--------------------- .nv.constant0._Z8arrayaddPiS_S_ --------------------------
	.section	.nv.constant0._Z8arrayaddPiS_S_,"a",@progbits
	.sectionflags	@""
	.align	4
.nv.constant0._Z8arrayaddPiS_S_:
	.zero		920


//--------------------- SYMBOLS --------------------------

	.type		.nv.reservedSmem.offset0,@object
	.size		.nv.reservedSmem.offset0,0x4
